//
// Generated by NVIDIA NVVM Compiler
//
// Compiler Build ID: CL-36424714
// Cuda compilation tools, release 13.0, V13.0.88
// Based on NVVM 20.0.0
//

.version 9.0
.target sm_100
.address_size 64

	// .globl	_Z9helloCUDAv
.extern .func  (.param .b32 func_retval0) vprintf
(
	.param .b64 vprintf_param_0,
	.param .b64 vprintf_param_1
)
;
.global .align 1 .b8 $str[55] = {116, 104, 114, 101, 97, 100, 73, 100, 120, 32, 37, 100, 44, 32, 98, 108, 111, 99, 107, 73, 100, 120, 32, 37, 100, 44, 32, 98, 108, 111, 99, 107, 68, 105, 109, 32, 37, 100, 58, 32, 72, 101, 108, 108, 111, 44, 32, 87, 111, 114, 108, 100, 33, 10};

.visible .entry _Z9helloCUDAv()
{
	.local .align 8 .b8 	__local_depot0[16];
	.reg .b64 	%SP;
	.reg .b64 	%SPL;
	.reg .b32 	%r<6>;
	.reg .b64 	%rd<5>;

	mov.u64 	%SPL, __local_depot0;
	cvta.local.u64 	%SP, %SPL;
	add.u64 	%rd1, %SP, 0;
	add.u64 	%rd2, %SPL, 0;
	mov.u32 	%r1, %tid.x;
	mov.u32 	%r2, %ctaid.x;
	mov.u32 	%r3, %ntid.x;
	st.local.v2.u32 	[%rd2], {%r1, %r2};
	st.local.u32 	[%rd2+8], %r3;
	mov.u64 	%rd3, $str;
	cvta.global.u64 	%rd4, %rd3;
	{ // callseq 0, 0
	.param .b64 param0;
	st.param.b64 	[param0], %rd4;
	.param .b64 param1;
	st.param.b64 	[param1], %rd1;
	.param .b32 retval0;
	call.uni (retval0), 
	vprintf, 
	(
	param0, 
	param1
	);
	ld.param.b32 	%r4, [retval0];
	} // callseq 0
	ret;

}


// ===== COMPILED SASS (sm_100) =====

	.target	sm_100

	.elftype	@"ET_EXEC"


//--------------------- .note.nv.tkinfo           --------------------------
	.section	.note.nv.tkinfo,"",@"SHT_NOTE"
	.sectionflags	@"SHF_NOTE_NV_TKINFO"
	.tkinfo
        /*0018*/ 	.word	0x00000002
        /*0030*/ 	.string	""
        /*0030*/ 	.string	"ptxas"
        /*0030*/ 	.string	"Cuda compilation tools, release 13.0, V13.0.88"
        /*0030*/ 	.string	"Build cuda_13.0.r13.0/compiler.36424714_0"
        /*0030*/ 	.string	"-arch sm_100 -m 64 "



//--------------------- .note.nv.cuinfo           --------------------------
	.section	.note.nv.cuinfo,"",@"SHT_NOTE"
	.sectionflags	@"SHF_NOTE_NV_CUINFO"
        /*0018*/ 	.short	0x0002
        /*001a*/ 	.short	0x0064
        /*001c*/ 	.short	0x0082
	.zero		2


//--------------------- .nv.info                  --------------------------
	.section	.nv.info,"",@"SHT_CUDA_INFO"
	.align	4


	//----- nvinfo : EIATTR_REGCOUNT
	.align		4
        /*0000*/ 	.byte	0x04, 0x2f
        /*0002*/ 	.short	(.L_2 - .L_1)
	.align		4
.L_1:
        /*0004*/ 	.word	index@(_Z9helloCUDAv)
        /*0008*/ 	.word	0x00000018


	//----- nvinfo : EIATTR_FRAME_SIZE
	.align		4
.L_2:
        /*000c*/ 	.byte	0x04, 0x11
        /*000e*/ 	.short	(.L_4 - .L_3)
	.align		4
.L_3:
        /*0010*/ 	.word	index@(_Z9helloCUDAv)
        /*0014*/ 	.word	0x00000010


	//----- nvinfo : EIATTR_MIN_STACK_SIZE
	.align		4
.L_4:
        /*0018*/ 	.byte	0x04, 0x12
        /*001a*/ 	.short	(.L_6 - .L_5)
	.align		4
.L_5:
        /*001c*/ 	.word	index@(_Z9helloCUDAv)
        /*0020*/ 	.word	0x00000010
.L_6:


//--------------------- .nv.compat                --------------------------
	.section	.nv.compat,"",@"SHT_CUDA_COMPAT_INFO"
	.align	4
        /*0000*/ 	.byte	0x02, 0x09, 0x00, 0x00, 0x02, 0x02, 0x01, 0x00, 0x02, 0x05, 0x05, 0x00, 0x03, 0x07, 0x01, 0x01
        /*0010*/ 	.byte	0x02, 0x03, 0x00, 0x00, 0x02, 0x06, 0x01, 0x00, 0x04, 0x0b, 0x08, 0x00, 0x09, 0x00, 0x00, 0x00
        /*0020*/ 	.byte	0x00, 0x00, 0x00, 0x00


//--------------------- .nv.info._Z9helloCUDAv    --------------------------
	.section	.nv.info._Z9helloCUDAv,"",@"SHT_CUDA_INFO"
	.sectionflags	@""
	.align	4


	//----- nvinfo : EIATTR_CUDA_API_VERSION
	.align		4
        /*0000*/ 	.byte	0x04, 0x37
        /*0002*/ 	.short	(.L_8 - .L_7)
.L_7:
        /*0004*/ 	.word	0x00000082


	//----- nvinfo : EIATTR_SPARSE_MMA_MASK
	.align		4
.L_8:
        /*0008*/ 	.byte	0x03, 0x50
        /*000a*/ 	.short	0x0000


	//----- nvinfo : EIATTR_MAXREG_COUNT
	.align		4
        /*000c*/ 	.byte	0x03, 0x1b
        /*000e*/ 	.short	0x00ff


	//----- nvinfo : EIATTR_EXTERNS
	.align		4
        /*0010*/ 	.byte	0x04, 0x0f
        /*0012*/ 	.short	(.L_10 - .L_9)


	//   ....[0]....
	.align		4
.L_9:
        /*0014*/ 	.word	index@(vprintf)


	//----- nvinfo : EIATTR_MERCURY_ISA_VERSION
	.align		4
.L_10:
        /*0018*/ 	.byte	0x03, 0x5f
        /*001a*/ 	.short	0x0101


	//----- nvinfo : EIATTR_VRC_CTA_INIT_COUNT
	.align		4
        /*001c*/ 	.byte	0x02, 0x4a
	.zero		1
	.zero		1


	//----- nvinfo : EIATTR_SYSCALL_OFFSETS
	.align		4
        /*0020*/ 	.byte	0x04, 0x46
        /*0022*/ 	.short	(.L_12 - .L_11)


	//   ....[0]....
.L_11:
        /*0024*/ 	.word	0x00000110


	//----- nvinfo : EIATTR_EXIT_INSTR_OFFSETS
	.align		4
.L_12:
        /*0028*/ 	.byte	0x04, 0x1c
        /*002a*/ 	.short	(.L_14 - .L_13)


	//   ....[0]....
.L_13:
        /*002c*/ 	.word	0x00000120


	//----- nvinfo : EIATTR_SW_WAR
	.align		4
.L_14:
        /*0030*/ 	.byte	0x04, 0x36
        /*0032*/ 	.short	(.L_16 - .L_15)
.L_15:
        /*0034*/ 	.word	0x00000008
.L_16:


//--------------------- .nv.callgraph             --------------------------
	.section	.nv.callgraph,"",@"SHT_CUDA_CALLGRAPH"
	.align	4
	.sectionentsize	8
	.align		4
        /*0000*/ 	.word	0x00000000
	.align		4
        /*0004*/ 	.word	0xffffffff
	.align		4
        /*0008*/ 	.word	index@(_Z9helloCUDAv)
	.align		4
        /*000c*/ 	.word	index@(vprintf)
	.align		4
        /*0010*/ 	.word	0x00000000
	.align		4
        /*0014*/ 	.word	0xfffffffe
	.align		4
        /*0018*/ 	.word	0x00000000
	.align		4
        /*001c*/ 	.word	0xfffffffd
	.align		4
        /*0020*/ 	.word	0x00000000
	.align		4
        /*0024*/ 	.word	0xfffffffc


//--------------------- .nv.constant4             --------------------------
	.section	.nv.constant4,"a",@progbits
	.align	8
	.align		8
.nv.constant4:
        /*0000*/ 	.dword	vprintf
	.align		8
        /*0008*/ 	.dword	$str


//--------------------- .text._Z9helloCUDAv       --------------------------
	.section	.text._Z9helloCUDAv,"ax",@progbits
	.align	128
        .global         _Z9helloCUDAv
        .type           _Z9helloCUDAv,@function
        .size           _Z9helloCUDAv,(.L_x_2 - _Z9helloCUDAv)
        .other          _Z9helloCUDAv,@"STO_CUDA_ENTRY STV_DEFAULT"
_Z9helloCUDAv:
.text._Z9helloCUDAv:
[----:B------:R-:W0:Y:S01]  /*0000*/  LDC R1, c[0x0][0x37c] ;  /* 0x0000df00ff017b82 */ /* 0x000e220000000800 */
[----:B------:R-:W1:Y:S01]  /*0010*/  S2R R8, SR_TID.X ;  /* 0x0000000000087919 */ /* 0x000e620000002100 */
[----:B------:R-:W2:Y:S06]  /*0020*/  LDCU UR5, c[0x0][0x2fc] ;  /* 0x00005f80ff0577ac */ /* 0x000eac0008000800 */
[----:B------:R-:W3:Y:S01]  /*0030*/  LDC R10, c[0x0][0x360] ;  /* 0x0000d800ff0a7b82 */ /* 0x000ee20000000800 */
[----:B0-----:R-:W-:Y:S01]  /*0040*/  VIADD R1, R1, 0xfffffff0 ;  /* 0xfffffff001017836 */ /* 0x001fe20000000000 */
[----:B------:R-:W1:Y:S01]  /*0050*/  S2R R9, SR_CTAID.X ;  /* 0x0000000000097919 */ /* 0x000e620000002500 */
[----:B------:R-:W-:Y:S01]  /*0060*/  MOV R0, 0x0 ;  /* 0x0000000000007802 */ /* 0x000fe20000000f00 */
[----:B------:R-:W0:Y:S04]  /*0070*/  LDCU UR4, c[0x0][0x2f8] ;  /* 0x00005f00ff0477ac */ /* 0x000e280008000800 */
[----:B------:R4:W5:Y:S01]  /*0080*/  LDC.64 R2, c[0x4][R0] ;  /* 0x0100000000027b82 */ /* 0x0009620000000a00 */
[----:B------:R-:W2:Y:S01]  /*0090*/  LDCU.64 UR6, c[0x4][0x8] ;  /* 0x01000100ff0677ac */ /* 0x000ea20008000a00 */
[----:B0-----:R-:W-:Y:S01]  /*00a0*/  IADD3 R6, P0, PT, R1, UR4, RZ ;  /* 0x0000000401067c10 */ /* 0x001fe2000ff1e0ff */
[----:B---3--:R4:W-:Y:S01]  /*00b0*/  STL [R1+0x8], R10 ;  /* 0x0000080a01007387 */ /* 0x0089e20000100800 */
[----:B--2---:R-:W-:Y:S01]  /*00c0*/  IMAD.U32 R4, RZ, RZ, UR6 ;  /* 0x00000006ff047e24 */ /* 0x004fe2000f8e00ff */
[----:B------:R-:W-:-:S02]  /*00d0*/  MOV R5, UR7 ;  /* 0x0000000700057c02 */ /* 0x000fc40008000f00 */
[----:B------:R-:W-:Y:S01]  /*00e0*/  IMAD.X R7, RZ, RZ, UR5, P0 ;  /* 0x00000005ff077e24 */ /* 0x000fe200080e06ff */
[----:B-1----:R4:W-:Y:S07]  /*00f0*/  STL.64 [R1], R8 ;  /* 0x0000000801007387 */ /* 0x0029ee0000100a00 */
[----:B------:R-:W-:-:S07]  /*0100*/  LEPC R20, `(.L_x_0) ;  /* 0x000000001014794e */ /* 0x000fce0000000000 */
[----:B----45:R-:W-:Y:S05]  /*0110*/  CALL.ABS.NOINC R2 ;  /* 0x0000000002007343 */ /* 0x030fea0003c00000 */
.L_x_0:
[----:B------:R-:W-:Y:S05]  /*0120*/  EXIT ;  /* 0x000000000000794d */ /* 0x000fea0003800000 */
.L_x_1:
[----:B------:R-:W-:-:S00]  /*0130*/  BRA `(.L_x_1) ;  /* 0xfffffffc00fc7947 */ /* 0x000fc0000383ffff */
[----:B------:R-:W-:-:S00]  /*0140*/  NOP ;  /* 0x0000000000007918 */ /* 0x000fc00000000000 */
        /* <DEDUP_REMOVED lines=11> */
.L_x_2:


//--------------------- .nv.global.init           --------------------------
	.section	.nv.global.init,"aw",@progbits
.nv.global.init:
	.type		$str,@object
	.size		$str,(.L_0 - $str)
$str:
        /*0000*/ 	.byte	0x74, 0x68, 0x72, 0x65, 0x61, 0x64, 0x49, 0x64, 0x78, 0x20, 0x25, 0x64, 0x2c, 0x20, 0x62, 0x6c
        /*0010*/ 	.byte	0x6f, 0x63, 0x6b, 0x49, 0x64, 0x78, 0x20, 0x25, 0x64, 0x2c, 0x20, 0x62, 0x6c, 0x6f, 0x63, 0x6b
        /*0020*/ 	.byte	0x44, 0x69, 0x6d, 0x20, 0x25, 0x64, 0x3a, 0x20, 0x48, 0x65, 0x6c, 0x6c, 0x6f, 0x2c, 0x20, 0x57
        /*0030*/ 	.byte	0x6f, 0x72, 0x6c, 0x64, 0x21, 0x0a, 0x00
.L_0:


//--------------------- .nv.shared.reserved.0     --------------------------
	.section	.nv.shared.reserved.0,"aw",@nobits
	.weak		__nv_reservedSMEM_offset_0_alias
	.size		__nv_reservedSMEM_offset_0_alias, 0, 64
	.other		__nv_reservedSMEM_offset_0_alias,@"STO_CUDA_RESERVED_SHARED STV_DEFAULT"
__nv_reservedSMEM_offset_0_alias:
	.zero		0
	.zero		64


//--------------------- .nv.constant0._Z9helloCUDAv --------------------------
	.section	.nv.constant0._Z9helloCUDAv,"a",@progbits
	.sectionflags	@""
	.align	4
.nv.constant0._Z9helloCUDAv:
	.zero		896


//--------------------- SYMBOLS --------------------------

	.type		.nv.reservedSmem.offset0,@object
	.size		.nv.reservedSmem.offset0,0x4
	.type		vprintf,@function
